	.headerflags	@"EF_CUDA_TEXMODE_UNIFIED EF_CUDA_64BIT_ADDRESS EF_CUDA_ACCELERATORS EF_CUDA_SM90 EF_CUDA_VIRTUAL_SM(EF_CUDA_SM90)"
	.elftype	@"ET_EXEC"


//--------------------- .nv.info                  --------------------------
	.section	.nv.info,"",@"SHT_CUDA_INFO"
	.align	4


	//----- nvinfo : EIATTR_REGCOUNT
	.align		4
        /*0000*/ 	.byte	0x04, 0x2f
        /*0002*/ 	.short	(.L_3 - .L_2)
	.align		4
.L_2:
        /*0004*/ 	.word	index@(triton_poi_fused__native_batch_norm_legit_no_training_convolution_2)
        /*0008*/ 	.word	0x00000020


	//----- nvinfo : EIATTR_MIN_STACK_SIZE
	.align		4
.L_3:
        /*000c*/ 	.byte	0x04, 0x12
        /*000e*/ 	.short	(.L_5 - .L_4)
	.align		4
.L_4:
        /*0010*/ 	.word	index@(triton_poi_fused__native_batch_norm_legit_no_training_convolution_2)
        /*0014*/ 	.word	0x00000000


	//----- nvinfo : EIATTR_FRAME_SIZE
	.align		4
.L_5:
        /*0018*/ 	.byte	0x04, 0x11
        /*001a*/ 	.short	(.L_7 - .L_6)
	.align		4
.L_6:
        /*001c*/ 	.word	index@(triton_poi_fused__native_batch_norm_legit_no_training_convolution_2)
        /*0020*/ 	.word	0x00000000


	//----- nvinfo : EIATTR_MIN_STACK_SIZE
	.align		4
.L_7:
        /*0024*/ 	.byte	0x04, 0x12
        /*0026*/ 	.short	(.L_9 - .L_8)
	.align		4
.L_8:
        /*0028*/ 	.word	index@(triton_poi_fused__native_batch_norm_legit_no_training_convolution_2)
        /*002c*/ 	.word	0x00000000
.L_9:


//--------------------- .nv.info.triton_poi_fused__native_batch_norm_legit_no_training_convolution_2 --------------------------
	.section	.nv.info.triton_poi_fused__native_batch_norm_legit_no_training_convolution_2,"",@"SHT_CUDA_INFO"
	.sectionflags	@""
	.align	4


	//----- nvinfo : EIATTR_CUDA_API_VERSION
	.align		4
        /*0000*/ 	.byte	0x04, 0x37
        /*0002*/ 	.short	(.L_11 - .L_10)
.L_10:
        /*0004*/ 	.word	0x0000007c


	//----- nvinfo : EIATTR_KPARAM_INFO
	.align		4
.L_11:
        /*0008*/ 	.byte	0x04, 0x17
        /*000a*/ 	.short	(.L_13 - .L_12)
.L_12:
        /*000c*/ 	.word	0x00000000
        /*0010*/ 	.short	0x0007
        /*0012*/ 	.short	0x0038
        /*0014*/ 	.byte	0x00, 0xf0, 0x11, 0x00


	//----- nvinfo : EIATTR_KPARAM_INFO
	.align		4
.L_13:
        /*0018*/ 	.byte	0x04, 0x17
        /*001a*/ 	.short	(.L_15 - .L_14)
.L_14:
        /*001c*/ 	.word	0x00000000
        /*0020*/ 	.short	0x0006
        /*0022*/ 	.short	0x0030
        /*0024*/ 	.byte	0x00, 0xf4, 0x21, 0x00


	//----- nvinfo : EIATTR_KPARAM_INFO
	.align		4
.L_15:
        /*0028*/ 	.byte	0x04, 0x17
        /*002a*/ 	.short	(.L_17 - .L_16)
.L_16:
        /*002c*/ 	.word	0x00000000
        /*0030*/ 	.short	0x0005
        /*0032*/ 	.short	0x0028
        /*0034*/ 	.byte	0x00, 0xf4, 0x21, 0x00


	//----- nvinfo : EIATTR_KPARAM_INFO
	.align		4
.L_17:
        /*0038*/ 	.byte	0x04, 0x17
        /*003a*/ 	.short	(.L_19 - .L_18)
.L_18:
        /*003c*/ 	.word	0x00000000
        /*0040*/ 	.short	0x0004
        /*0042*/ 	.short	0x0020
        /*0044*/ 	.byte	0x00, 0xf4, 0x21, 0x00


	//----- nvinfo : EIATTR_KPARAM_INFO
	.align		4
.L_19:
        /*0048*/ 	.byte	0x04, 0x17
        /*004a*/ 	.short	(.L_21 - .L_20)
.L_20:
        /*004c*/ 	.word	0x00000000
        /*0050*/ 	.short	0x0003
        /*0052*/ 	.short	0x0018
        /*0054*/ 	.byte	0x00, 0xf4, 0x21, 0x00


	//----- nvinfo : EIATTR_KPARAM_INFO
	.align		4
.L_21:
        /*0058*/ 	.byte	0x04, 0x17
        /*005a*/ 	.short	(.L_23 - .L_22)
.L_22:
        /*005c*/ 	.word	0x00000000
        /*0060*/ 	.short	0x0002
        /*0062*/ 	.short	0x0010
        /*0064*/ 	.byte	0x00, 0xf4, 0x21, 0x00


	//----- nvinfo : EIATTR_KPARAM_INFO
	.align		4
.L_23:
        /*0068*/ 	.byte	0x04, 0x17
        /*006a*/ 	.short	(.L_25 - .L_24)
.L_24:
        /*006c*/ 	.word	0x00000000
        /*0070*/ 	.short	0x0001
        /*0072*/ 	.short	0x0008
        /*0074*/ 	.byte	0x00, 0xf4, 0x21, 0x00


	//----- nvinfo : EIATTR_KPARAM_INFO
	.align		4
.L_25:
        /*0078*/ 	.byte	0x04, 0x17
        /*007a*/ 	.short	(.L_27 - .L_26)
.L_26:
        /*007c*/ 	.word	0x00000000
        /*0080*/ 	.short	0x0000
        /*0082*/ 	.short	0x0000
        /*0084*/ 	.byte	0x00, 0xf4, 0x21, 0x00


	//----- nvinfo : EIATTR_SPARSE_MMA_MASK
	.align		4
.L_27:
        /*0088*/ 	.byte	0x03, 0x50
        /*008a*/ 	.short	0x0000


	//----- nvinfo : EIATTR_MAXREG_COUNT
	.align		4
        /*008c*/ 	.byte	0x03, 0x1b
        /*008e*/ 	.short	0x00ff


	//----- nvinfo : EIATTR_EXIT_INSTR_OFFSETS
	.align		4
        /*0090*/ 	.byte	0x04, 0x1c
        /*0092*/ 	.short	(.L_29 - .L_28)


	//   ....[0]....
.L_28:
        /*0094*/ 	.word	0x000005b0


	//   ....[1]....
        /*0098*/ 	.word	0x000005d0


	//----- nvinfo : EIATTR_REQNTID
	.align		4
.L_29:
        /*009c*/ 	.byte	0x04, 0x10
        /*009e*/ 	.short	(.L_31 - .L_30)
.L_30:
        /*00a0*/ 	.word	0x00000080
        /*00a4*/ 	.word	0x00000001
        /*00a8*/ 	.word	0x00000001


	//----- nvinfo : EIATTR_CBANK_PARAM_SIZE
	.align		4
.L_31:
        /*00ac*/ 	.byte	0x03, 0x19
        /*00ae*/ 	.short	0x003c


	//----- nvinfo : EIATTR_PARAM_CBANK
	.align		4
        /*00b0*/ 	.byte	0x04, 0x0a
        /*00b2*/ 	.short	(.L_33 - .L_32)
	.align		4
.L_32:
        /*00b4*/ 	.word	index@(.nv.constant0.triton_poi_fused__native_batch_norm_legit_no_training_convolution_2)
        /*00b8*/ 	.short	0x0210
        /*00ba*/ 	.short	0x003c


	//----- nvinfo : EIATTR_SW_WAR
	.align		4
.L_33:
        /*00bc*/ 	.byte	0x04, 0x36
        /*00be*/ 	.short	(.L_35 - .L_34)
.L_34:
        /*00c0*/ 	.word	0x00000008
.L_35:


//--------------------- .nv.callgraph             --------------------------
	.section	.nv.callgraph,"",@"SHT_CUDA_CALLGRAPH"
	.align	4
	.sectionentsize	8
	.align		4
        /*0000*/ 	.word	0x00000000
	.align		4
        /*0004*/ 	.word	0xffffffff
	.align		4
        /*0008*/ 	.word	0x00000000
	.align		4
        /*000c*/ 	.word	0xfffffffe
	.align		4
        /*0010*/ 	.word	0x00000000
	.align		4
        /*0014*/ 	.word	0xfffffffd
	.align		4
        /*0018*/ 	.word	0x00000000
	.align		4
        /*001c*/ 	.word	0xfffffffc


//--------------------- .nv.constant4             --------------------------
	.section	.nv.constant4,"a",@progbits
	.align	8
	.align		8
.nv.constant4:
        /*0000*/ 	.dword	_$_str
	.align		8
        /*0008*/ 	.dword	_$_str_$_2


//--------------------- .text.triton_poi_fused__native_batch_norm_legit_no_training_convolution_2 --------------------------
	.section	.text.triton_poi_fused__native_batch_norm_legit_no_training_convolution_2,"ax",@progbits
	.align	128
        .global         triton_poi_fused__native_batch_norm_legit_no_training_convolution_2
        .type           triton_poi_fused__native_batch_norm_legit_no_training_convolution_2,@function
        .size           triton_poi_fused__native_batch_norm_legit_no_training_convolution_2,(.L_x_1 - triton_poi_fused__native_batch_norm_legit_no_training_convolution_2)
        .other          triton_poi_fused__native_batch_norm_legit_no_training_convolution_2,@"STO_CUDA_ENTRY STV_DEFAULT"
triton_poi_fused__native_batch_norm_legit_no_training_convolution_2:
.text.triton_poi_fused__native_batch_norm_legit_no_training_convolution_2:
[----:B------:R-:W0:Y:S01]  /*0000*/  LDC R1, c[0x0][0x28] ;  /* 0x00000a00ff017b82 */ /* 0x000e220000000800 */
[----:B------:R-:W1:Y:S07]  /*0010*/  S2R R0, SR_TID.X ;  /* 0x0000000000007919 */ /* 0x000e6e0000002100 */
[----:B------:R-:W2:Y:S01]  /*0020*/  LDC.64 R2, c[0x0][0x228] ;  /* 0x00008a00ff027b82 */ /* 0x000ea20000000a00 */
[----:B------:R-:W-:Y:S01]  /*0030*/  CS2R R16, SRZ ;  /* 0x0000000000107805 */ /* 0x000fe2000001ff00 */
[----:B------:R-:W-:Y:S01]  /*0040*/  ULDC.64 UR4, c[0x0][0x208] ;  /* 0x0000820000047ab9 */ /* 0x000fe20000000a00 */
[----:B------:R-:W3:Y:S05]  /*0050*/  S2R R19, SR_CTAID.X ;  /* 0x0000000000137919 */ /* 0x000eea0000002500 */
[----:B------:R-:W4:Y:S08]  /*0060*/  LDC.64 R10, c[0x0][0x218] ;  /* 0x00008600ff0a7b82 */ /* 0x000f300000000a00 */
[----:B------:R-:W5:Y:S08]  /*0070*/  LDC.64 R8, c[0x0][0x210] ;  /* 0x00008400ff087b82 */ /* 0x000f700000000a00 */
[----:B------:R-:W4:Y:S01]  /*0080*/  LDC.64 R14, c[0x0][0x220] ;  /* 0x00008800ff0e7b82 */ /* 0x000f220000000a00 */
[----:B-1----:R-:W-:-:S04]  /*0090*/  SHF.L.U32 R0, R0, 0x1, RZ ;  /* 0x0000000100007819 */ /* 0x002fc800000006ff */
[----:B------:R-:W-:-:S04]  /*00a0*/  LOP3.LUT R0, R0, 0xfe, RZ, 0xc0, !PT ;  /* 0x000000fe00007812 */ /* 0x000fc800078ec0ff */
[----:B---3--:R-:W-:-:S04]  /*00b0*/  LEA R19, R19, R0, 0x8 ;  /* 0x0000000013137211 */ /* 0x008fc800078e40ff */
[----:B------:R-:W-:Y:S01]  /*00c0*/  IADD3 R0, R19, 0x1, RZ ;  /* 0x0000000113007810 */ /* 0x000fe20007ffe0ff */
[C---:B------:R-:W-:Y:S01]  /*00d0*/  IMAD.HI R4, R19.reuse, 0x38e38e39, RZ ;  /* 0x38e38e3913047827 */ /* 0x040fe200078e02ff */
[----:B------:R-:W-:-:S03]  /*00e0*/  ISETP.GE.AND P4, PT, R19, 0x90, PT ;  /* 0x000000901300780c */ /* 0x000fc60003f86270 */
[----:B------:R-:W-:Y:S01]  /*00f0*/  IMAD.HI R0, R0, 0x38e38e39, RZ ;  /* 0x38e38e3900007827 */ /* 0x000fe200078e02ff */
[----:B------:R-:W-:-:S04]  /*0100*/  SHF.R.S32.HI R5, RZ, 0x1, R4 ;  /* 0x00000001ff057819 */ /* 0x000fc80000011404 */
[----:B------:R-:W-:Y:S02]  /*0110*/  LEA.HI R5, R4, R5, RZ, 0x1 ;  /* 0x0000000504057211 */ /* 0x000fe400078f08ff */
[----:B------:R-:W-:Y:S02]  /*0120*/  SHF.R.S32.HI R7, RZ, 0x1, R0 ;  /* 0x00000001ff077819 */ /* 0x000fe40000011400 */
[----:B------:R-:W-:Y:S02]  /*0130*/  SHF.R.S32.HI R4, RZ, 0x1f, R5 ;  /* 0x0000001fff047819 */ /* 0x000fe40000011405 */
[----:B------:R-:W-:Y:S02]  /*0140*/  LEA.HI R23, R0, R7, RZ, 0x1 ;  /* 0x0000000700177211 */ /* 0x000fe400078f08ff */
[----:B------:R-:W-:Y:S02]  /*0150*/  LEA.HI R4, R4, R5, RZ, 0x2 ;  /* 0x0000000504047211 */ /* 0x000fe400078f10ff */
[----:B------:R-:W-:-:S02]  /*0160*/  SHF.R.S32.HI R0, RZ, 0x1f, R23 ;  /* 0x0000001fff007819 */ /* 0x000fc40000011417 */
[----:B------:R-:W-:Y:S02]  /*0170*/  LOP3.LUT R4, R4, 0xfffffffc, RZ, 0xc0, !PT ;  /* 0xfffffffc04047812 */ /* 0x000fe400078ec0ff */
[----:B------:R-:W-:Y:S02]  /*0180*/  LEA.HI R0, R0, R23, RZ, 0x2 ;  /* 0x0000001700007211 */ /* 0x000fe400078f10ff */
[----:B------:R-:W-:Y:S02]  /*0190*/  IADD3 R25, R5, -R4, RZ ;  /* 0x8000000405197210 */ /* 0x000fe40007ffe0ff */
[----:B------:R-:W-:Y:S01]  /*01a0*/  LOP3.LUT R4, R0, 0xfffffffc, RZ, 0xc0, !PT ;  /* 0xfffffffc00047812 */ /* 0x000fe200078ec0ff */
[----:B------:R-:W-:Y:S02]  /*01b0*/  HFMA2.MMA R0, -RZ, RZ, 0, 0 ;  /* 0x00000000ff007435 */ /* 0x000fe400000001ff */
[----:B--2---:R-:W-:Y:S01]  /*01c0*/  IMAD.WIDE R6, R25, 0x4, R2 ;  /* 0x0000000419067825 */ /* 0x004fe200078e0202 */
[----:B------:R-:W-:-:S02]  /*01d0*/  IADD3 R23, R23, -R4, RZ ;  /* 0x8000000417177210 */ /* 0x000fc40007ffe0ff */
[----:B------:R-:W1:Y:S03]  /*01e0*/  LDC.64 R4, c[0x0][0x230] ;  /* 0x00008c00ff047b82 */ /* 0x000e660000000a00 */
[----:B------:R-:W-:Y:S02]  /*01f0*/  IMAD.WIDE R12, R23, 0x4, R2 ;  /* 0x00000004170c7825 */ /* 0x000fe400078e0202 */
[----:B------:R2:W3:Y:S03]  /*0200*/  @!P4 LDG.E.EL R0, desc[UR4][R6.64] ;  /* 0x000000040600c981 */ /* 0x0004e6000c2e1900 */
[----:B------:R-:W1:Y:S01]  /*0210*/  LDC.64 R2, c[0x0][0x238] ;  /* 0x00008e00ff027b82 */ /* 0x000e620000000a00 */
[----:B------:R5:W3:Y:S01]  /*0220*/  @!P4 LDG.E.EL R16, desc[UR4][R12.64] ;  /* 0x000000040c10c981 */ /* 0x000ae2000c2e1900 */
[----:B------:R-:W-:Y:S01]  /*0230*/  CS2R R20, SRZ ;  /* 0x0000000000147805 */ /* 0x000fe2000001ff00 */
[----:B----4-:R-:W-:Y:S01]  /*0240*/  IMAD.WIDE R26, R25, 0x4, R10 ;  /* 0x00000004191a7825 */ /* 0x010fe200078e020a */
[----:B--2---:R-:W-:-:S03]  /*0250*/  CS2R R6, SRZ ;  /* 0x0000000000067805 */ /* 0x004fc6000001ff00 */
[----:B------:R-:W-:Y:S01]  /*0260*/  IMAD.WIDE R10, R23, 0x4, R10 ;  /* 0x00000004170a7825 */ /* 0x000fe200078e020a */
[----:B------:R-:W-:Y:S01]  /*0270*/  MOV R18, RZ ;  /* 0x000000ff00127202 */ /* 0x000fe20000000f00 */
[----:B------:R1:W2:Y:S02]  /*0280*/  @!P4 LDG.E.EL R21, desc[UR4][R26.64] ;  /* 0x000000041a15c981 */ /* 0x0002a4000c2e1900 */
[----:B-----5:R-:W-:Y:S02]  /*0290*/  IMAD.WIDE R8, R19, 0x4, R8 ;  /* 0x0000000413087825 */ /* 0x020fe400078e0208 */
[----:B------:R4:W5:Y:S02]  /*02a0*/  @!P4 LDG.E.EL R20, desc[UR4][R10.64] ;  /* 0x000000040a14c981 */ /* 0x000964000c2e1900 */
[--C-:B0-----:R-:W-:Y:S02]  /*02b0*/  IMAD.WIDE R12, R25, 0x4, R14.reuse ;  /* 0x00000004190c7825 */ /* 0x101fe400078e020e */
[----:B------:R-:W2:Y:S02]  /*02c0*/  @!P4 LDG.E.64 R6, desc[UR4][R8.64] ;  /* 0x000000040806c981 */ /* 0x000ea4000c1e1b00 */
[----:B------:R-:W-:Y:S01]  /*02d0*/  IMAD.WIDE R14, R23, 0x4, R14 ;  /* 0x00000004170e7825 */ /* 0x000fe200078e020e */
[----:B------:R-:W-:Y:S01]  /*02e0*/  HFMA2.MMA R29, -RZ, RZ, 0, 0 ;  /* 0x00000000ff1d7435 */ /* 0x000fe200000001ff */
[----:B------:R-:W2:Y:S02]  /*02f0*/  @!P4 LDG.E.EL R17, desc[UR4][R12.64] ;  /* 0x000000040c11c981 */ /* 0x000ea4000c2e1900 */
[----:B-1----:R-:W-:-:S02]  /*0300*/  IMAD.WIDE R26, R25, 0x4, R4 ;  /* 0x00000004191a7825 */ /* 0x002fc400078e0204 */
[----:B------:R-:W2:Y:S02]  /*0310*/  @!P4 LDG.E.EL R18, desc[UR4][R14.64] ;  /* 0x000000040e12c981 */ /* 0x000ea4000c2e1900 */
[----:B------:R-:W-:Y:S01]  /*0320*/  IMAD.WIDE R24, R25, 0x4, R2 ;  /* 0x0000000419187825 */ /* 0x000fe200078e0202 */
[----:B----4-:R-:W-:Y:S02]  /*0330*/  MOV R10, RZ ;  /* 0x000000ff000a7202 */ /* 0x010fe40000000f00 */
[----:B------:R-:W4:Y:S01]  /*0340*/  @!P4 LDG.E.EL R29, desc[UR4][R26.64] ;  /* 0x000000041a1dc981 */ /* 0x000f22000c2e1900 */
[----:B------:R-:W-:-:S04]  /*0350*/  IMAD.WIDE R4, R23, 0x4, R4 ;  /* 0x0000000417047825 */ /* 0x000fc800078e0204 */
[----:B------:R-:W-:Y:S01]  /*0360*/  IMAD.WIDE R2, R23, 0x4, R2 ;  /* 0x0000000417027825 */ /* 0x000fe200078e0202 */
[----:B------:R-:W-:-:S04]  /*0370*/  CS2R R22, SRZ ;  /* 0x0000000000167805 */ /* 0x000fc8000001ff00 */
[----:B------:R0:W4:Y:S04]  /*0380*/  @!P4 LDG.E.EL R10, desc[UR4][R2.64] ;  /* 0x00000004020ac981 */ /* 0x000128000c2e1900 */
[----:B------:R1:W4:Y:S04]  /*0390*/  @!P4 LDG.E.EL R23, desc[UR4][R4.64] ;  /* 0x000000040417c981 */ /* 0x000328000c2e1900 */
[----:B------:R-:W4:Y:S01]  /*03a0*/  @!P4 LDG.E.EL R22, desc[UR4][R24.64] ;  /* 0x000000041816c981 */ /* 0x000f22000c2e1900 */
[----:B0-----:R-:W0:Y:S01]  /*03b0*/  LDC.64 R2, c[0x0][0x240] ;  /* 0x00009000ff027b82 */ /* 0x001e220000000a00 */
[----:B-1----:R-:W-:Y:S01]  /*03c0*/  HFMA2.MMA R5, -RZ, RZ, 1.625, 0 ;  /* 0x3e800000ff057435 */ /* 0x002fe200000001ff */
[----:B0-----:R-:W-:-:S04]  /*03d0*/  IMAD.WIDE R2, R19, 0x4, R2 ;  /* 0x0000000413027825 */ /* 0x001fc800078e0202 */
[----:B---3--:R-:W-:Y:S01]  /*03e0*/  FADD R0, R0, 9.9999997473787516356e-06 ;  /* 0x3727c5ac00007421 */ /* 0x008fe20000000000 */
[----:B------:R-:W-:-:S03]  /*03f0*/  FADD R16, R16, 9.9999997473787516356e-06 ;  /* 0x3727c5ac10107421 */ /* 0x000fc60000000000 */
[----:B------:R-:W0:Y:S08]  /*0400*/  MUFU.SQRT R11, R0 ;  /* 0x00000000000b7308 */ /* 0x000e300000002000 */
[----:B------:R-:W1:Y:S01]  /*0410*/  MUFU.SQRT R12, R16 ;  /* 0x00000010000c7308 */ /* 0x000e620000002000 */
[C---:B0-----:R-:W-:Y:S02]  /*0420*/  FSETP.GT.AND P0, PT, R11.reuse, 8.50705917302346158658e+37, PT ;  /* 0x7e8000000b00780b */ /* 0x041fe40003f04000 */
[----:B------:R-:W-:-:S02]  /*0430*/  FSETP.GEU.AND P2, PT, R11, 1.175494350822287508e-38, PT ;  /* 0x008000000b00780b */ /* 0x000fc40003f4e000 */
[C---:B-1----:R-:W-:Y:S02]  /*0440*/  FSETP.GT.AND P1, PT, R12.reuse, 8.50705917302346158658e+37, PT ;  /* 0x7e8000000c00780b */ /* 0x042fe40003f24000 */
[----:B------:R-:W-:-:S07]  /*0450*/  FSETP.GEU.AND P3, PT, R12, 1.175494350822287508e-38, PT ;  /* 0x008000000c00780b */ /* 0x000fce0003f6e000 */
[----:B------:R-:W-:-:S04]  /*0460*/  @P0 FMUL R11, R11, 0.25 ;  /* 0x3e8000000b0b0820 */ /* 0x000fc80000400000 */
[----:B------:R-:W-:Y:S01]  /*0470*/  @!P2 FMUL R11, R11, 16777216 ;  /* 0x4b8000000b0ba820 */ /* 0x000fe20000400000 */
[----:B------:R-:W-:-:S04]  /*0480*/  @P1 FMUL R12, R12, 0.25 ;  /* 0x3e8000000c0c1820 */ /* 0x000fc80000400000 */
[----:B------:R-:W-:Y:S01]  /*0490*/  @!P3 FMUL R12, R12, 16777216 ;  /* 0x4b8000000c0cb820 */ /* 0x000fe20000400000 */
[----:B------:R-:W0:Y:S01]  /*04a0*/  MUFU.RCP R11, R11 ;  /* 0x0000000b000b7308 */ /* 0x000e220000001000 */
[----:B------:R-:W-:-:S07]  /*04b0*/  FSEL R0, R5, 1, P0 ;  /* 0x3f80000005007808 */ /* 0x000fce0000000000 */
[----:B------:R-:W1:Y:S01]  /*04c0*/  MUFU.RCP R12, R12 ;  /* 0x0000000c000c7308 */ /* 0x000e620000001000 */
[----:B------:R-:W-:Y:S01]  /*04d0*/  FSEL R5, R5, 1, P1 ;  /* 0x3f80000005057808 */ /* 0x000fe20000800000 */
[----:B------:R-:W-:Y:S01]  /*04e0*/  @!P2 FMUL R0, R0, 16777216 ;  /* 0x4b8000000000a820 */ /* 0x000fe20000400000 */
[----:B--2---:R-:W-:Y:S01]  /*04f0*/  FADD R6, R21, R6 ;  /* 0x0000000615067221 */ /* 0x004fe20000000000 */
[----:B-----5:R-:W-:Y:S02]  /*0500*/  FADD R7, R20, R7 ;  /* 0x0000000714077221 */ /* 0x020fe40000000000 */
[----:B------:R-:W-:Y:S01]  /*0510*/  @!P3 FMUL R5, R5, 16777216 ;  /* 0x4b8000000505b820 */ /* 0x000fe20000400000 */
[----:B0-----:R-:W-:Y:S01]  /*0520*/  FMUL R0, R11, R0 ;  /* 0x000000000b007220 */ /* 0x001fe20000400000 */
[----:B------:R-:W-:Y:S01]  /*0530*/  FADD R17, R6, -R17 ;  /* 0x8000001106117221 */ /* 0x000fe20000000000 */
[----:B------:R-:W-:Y:S01]  /*0540*/  FADD R18, R7, -R18 ;  /* 0x8000001207127221 */ /* 0x000fe20000000000 */
[----:B------:R0:W-:Y:S01]  /*0550*/  @!P4 STG.E.64 desc[UR4][R8.64], R6 ;  /* 0x000000060800c986 */ /* 0x0001e2000c101b04 */
[----:B-1----:R-:W-:Y:S01]  /*0560*/  FMUL R5, R12, R5 ;  /* 0x000000050c057220 */ /* 0x002fe20000400000 */
[----:B------:R-:W-:-:S03]  /*0570*/  FMUL R17, R17, R0 ;  /* 0x0000000011117220 */ /* 0x000fc60000400000 */
[----:B------:R-:W-:Y:S01]  /*0580*/  FMUL R5, R18, R5 ;  /* 0x0000000512057220 */ /* 0x000fe20000400000 */
[----:B----4-:R-:W-:-:S03]  /*0590*/  FFMA R22, R17, R29, R22 ;  /* 0x0000001d11167223 */ /* 0x010fc60000000016 */
[----:B------:R-:W-:Y:S01]  /*05a0*/  FFMA R23, R5, R23, R10 ;  /* 0x0000001705177223 */ /* 0x000fe2000000000a */
[----:B0-----:R-:W-:Y:S06]  /*05b0*/  @P4 EXIT ;  /* 0x000000000000494d */ /* 0x001fec0003800000 */
[----:B------:R-:W-:Y:S01]  /*05c0*/  STG.E.64 desc[UR4][R2.64], R22 ;  /* 0x0000001602007986 */ /* 0x000fe2000c101b04 */
[----:B------:R-:W-:Y:S05]  /*05d0*/  EXIT ;  /* 0x000000000000794d */ /* 0x000fea0003800000 */
.L_x_0:
[----:B------:R-:W-:-:S00]  /*05e0*/  BRA `(.L_x_0) ;  /* 0xfffffffc00fc7947 */ /* 0x000fc0000383ffff */
[----:B------:R-:W-:-:S00]  /*05f0*/  NOP ;  /* 0x0000000000007918 */ /* 0x000fc00000000000 */
        /* <DEDUP_REMOVED lines=8> */
.L_x_1:


//--------------------- .nv.global.init           --------------------------
	.section	.nv.global.init,"aw",@progbits
.nv.global.init:
	.type		_$_str,@object
	.size		_$_str,(_$_str_$_2 - _$_str)
_$_str:
        /*0000*/ 	.byte	0x5f, 0x5f, 0x43, 0x55, 0x44, 0x41, 0x5f, 0x46, 0x54, 0x5a, 0x00
	.type		_$_str_$_2,@object
	.size		_$_str_$_2,(.L_1 - _$_str_$_2)
_$_str_$_2:
        /*000b*/ 	.byte	0x5f, 0x5f, 0x43, 0x55, 0x44, 0x41, 0x5f, 0x50, 0x52, 0x45, 0x43, 0x5f, 0x53, 0x51, 0x52, 0x54
        /*001b*/ 	.byte	0x00
.L_1:


//--------------------- .nv.constant0.triton_poi_fused__native_batch_norm_legit_no_training_convolution_2 --------------------------
	.section	.nv.constant0.triton_poi_fused__native_batch_norm_legit_no_training_convolution_2,"a",@progbits
	.sectionflags	@""
	.align	4
.nv.constant0.triton_poi_fused__native_batch_norm_legit_no_training_convolution_2:
	.zero		588
